//
// Generated by NVIDIA NVVM Compiler
//
// Compiler Build ID: CL-36424714
// Cuda compilation tools, release 13.0, V13.0.88
// Based on NVVM 20.0.0
//

.version 9.0
.target sm_100
.address_size 64

	// .globl	_Z4convPfS_S_
.const .align 4 .b8 image_size[12];
.const .align 4 .b8 kernel_size[16];
.const .align 4 .b8 stride[4];
.extern .shared .align 16 .b8 kernel_part[];

.visible .entry _Z4convPfS_S_(
	.param .u64 .ptr .align 1 _Z4convPfS_S__param_0,
	.param .u64 .ptr .align 1 _Z4convPfS_S__param_1,
	.param .u64 .ptr .align 1 _Z4convPfS_S__param_2
)
{
	.reg .pred 	%p<58>;
	.reg .b32 	%r<95>;
	.reg .b32 	%f<38>;
	.reg .b64 	%rd<67>;

	ld.param.u64 	%rd5, [_Z4convPfS_S__param_0];
	ld.param.u64 	%rd6, [_Z4convPfS_S__param_1];
	ld.param.u64 	%rd4, [_Z4convPfS_S__param_2];
	cvta.to.global.u64 	%rd1, %rd6;
	cvta.to.global.u64 	%rd2, %rd5;
	ld.const.u32 	%r41, [image_size+8];
	ld.const.u32 	%r2, [kernel_size+12];
	sub.s32 	%r42, %r41, %r2;
	add.s32 	%r43, %r42, 2;
	ld.const.u32 	%r44, [stride];
	div.s32 	%r45, %r43, %r44;
	add.s32 	%r3, %r45, 1;
	ld.const.u32 	%r46, [image_size+4];
	ld.const.u32 	%r47, [kernel_size+8];
	sub.s32 	%r48, %r46, %r47;
	add.s32 	%r49, %r48, 2;
	div.s32 	%r50, %r49, %r44;
	ld.const.u32 	%r51, [kernel_size+4];
	mov.u32 	%r52, %ctaid.z;
	mul.lo.s32 	%r53, %r47, %r52;
	mul.lo.s32 	%r54, %r53, %r2;
	mul.lo.s32 	%r55, %r54, %r51;
	cvt.u64.u32 	%rd3, %r55;
	mad.lo.s32 	%r56, %r52, %r45, %r52;
	mad.lo.s32 	%r5, %r56, %r50, %r56;
	mov.u32 	%r57, %ctaid.x;
	mov.u32 	%r6, %ntid.x;
	mov.u32 	%r7, %tid.x;
	mad.lo.s32 	%r8, %r57, %r6, %r7;
	mov.u32 	%r58, %ctaid.y;
	mov.u32 	%r59, %ntid.y;
	mov.u32 	%r9, %tid.y;
	mad.lo.s32 	%r10, %r58, %r59, %r9;
	mul.lo.s32 	%r60, %r44, %r8;
	mul.lo.s32 	%r61, %r44, %r10;
	ld.const.u32 	%r62, [image_size];
	mov.u32 	%r63, %tid.z;
	mad.lo.s32 	%r64, %r62, %r63, %r61;
	mul.lo.s32 	%r13, %r51, %r63;
	add.s32 	%r14, %r13, 1;
	add.s32 	%r65, %r60, -1;
	setp.gt.s32 	%p1, %r60, %r41;
	mad.lo.s32 	%r15, %r41, %r65, %r64;
	min.s32 	%r66, %r60, %r61;
	setp.lt.s32 	%p2, %r66, 1;
	setp.gt.s32 	%p3, %r61, %r46;
	or.pred  	%p4, %p1, %p3;
	mov.b32 	%r87, 0;
	or.pred  	%p5, %p4, %p2;
	@%p5 bra 	$L__BB0_2;
	add.s32 	%r67, %r15, -1;
	mul.wide.u32 	%rd7, %r67, 4;
	add.s64 	%rd8, %rd2, %rd7;
	ld.global.f32 	%f1, [%rd8];
	cvt.u64.u32 	%rd9, %r13;
	add.s64 	%rd10, %rd9, %rd3;
	shl.b64 	%rd11, %rd10, 2;
	add.s64 	%rd12, %rd1, %rd11;
	ld.global.f32 	%f2, [%rd12];
	fma.rn.f32 	%f3, %f1, %f2, 0f00000000;
	cvt.rzi.s32.f32 	%r87, %f3;
$L__BB0_2:
	setp.gt.s32 	%p6, %r60, %r41;
	setp.lt.s32 	%p7, %r60, 1;
	setp.lt.s32 	%p8, %r61, 0;
	or.pred  	%p9, %p7, %p8;
	or.pred  	%p10, %p9, %p6;
	setp.ge.s32 	%p11, %r61, %r46;
	or.pred  	%p12, %p10, %p11;
	@%p12 bra 	$L__BB0_4;
	mul.wide.u32 	%rd13, %r15, 4;
	add.s64 	%rd14, %rd2, %rd13;
	ld.global.f32 	%f4, [%rd14];
	cvt.u64.u32 	%rd15, %r14;
	add.s64 	%rd16, %rd15, %rd3;
	shl.b64 	%rd17, %rd16, 2;
	add.s64 	%rd18, %rd1, %rd17;
	ld.global.f32 	%f5, [%rd18];
	cvt.rn.f32.s32 	%f6, %r87;
	fma.rn.f32 	%f7, %f4, %f5, %f6;
	cvt.rzi.s32.f32 	%r87, %f7;
$L__BB0_4:
	setp.gt.s32 	%p13, %r60, %r41;
	setp.lt.s32 	%p14, %r60, 1;
	add.s32 	%r20, %r61, 1;
	setp.lt.s32 	%p15, %r61, -1;
	or.pred  	%p16, %p14, %p15;
	or.pred  	%p17, %p16, %p13;
	setp.ge.s32 	%p18, %r20, %r46;
	or.pred  	%p19, %p17, %p18;
	@%p19 bra 	$L__BB0_6;
	add.s32 	%r68, %r15, 1;
	mul.wide.u32 	%rd19, %r68, 4;
	add.s64 	%rd20, %rd2, %rd19;
	ld.global.f32 	%f8, [%rd20];
	add.s32 	%r69, %r13, 2;
	cvt.u64.u32 	%rd21, %r69;
	add.s64 	%rd22, %rd21, %rd3;
	shl.b64 	%rd23, %rd22, 2;
	add.s64 	%rd24, %rd1, %rd23;
	ld.global.f32 	%f9, [%rd24];
	cvt.rn.f32.s32 	%f10, %r87;
	fma.rn.f32 	%f11, %f8, %f9, %f10;
	cvt.rzi.s32.f32 	%r87, %f11;
$L__BB0_6:
	setp.gt.s32 	%p20, %r61, %r46;
	setp.lt.s32 	%p21, %r61, 1;
	setp.lt.s32 	%p22, %r60, 0;
	setp.ge.s32 	%p23, %r60, %r41;
	add.s32 	%r23, %r15, %r41;
	add.s32 	%r24, %r2, %r14;
	or.pred  	%p24, %p22, %p21;
	or.pred  	%p25, %p24, %p23;
	or.pred  	%p26, %p25, %p20;
	@%p26 bra 	$L__BB0_8;
	add.s32 	%r70, %r23, -1;
	mul.wide.u32 	%rd25, %r70, 4;
	add.s64 	%rd26, %rd2, %rd25;
	ld.global.f32 	%f12, [%rd26];
	add.s32 	%r71, %r2, %r13;
	cvt.u64.u32 	%rd27, %r71;
	add.s64 	%rd28, %rd27, %rd3;
	shl.b64 	%rd29, %rd28, 2;
	add.s64 	%rd30, %rd1, %rd29;
	ld.global.f32 	%f13, [%rd30];
	cvt.rn.f32.s32 	%f14, %r87;
	fma.rn.f32 	%f15, %f12, %f13, %f14;
	cvt.rzi.s32.f32 	%r87, %f15;
$L__BB0_8:
	or.b32  	%r72, %r60, %r61;
	setp.ge.s32 	%p28, %r61, %r46;
	setp.lt.s32 	%p29, %r72, 0;
	or.pred  	%p30, %p23, %p28;
	or.pred  	%p31, %p30, %p29;
	@%p31 bra 	$L__BB0_10;
	mul.wide.u32 	%rd31, %r23, 4;
	add.s64 	%rd32, %rd2, %rd31;
	ld.global.f32 	%f16, [%rd32];
	cvt.u64.u32 	%rd33, %r24;
	add.s64 	%rd34, %rd33, %rd3;
	shl.b64 	%rd35, %rd34, 2;
	add.s64 	%rd36, %rd1, %rd35;
	ld.global.f32 	%f17, [%rd36];
	cvt.rn.f32.s32 	%f18, %r87;
	fma.rn.f32 	%f19, %f16, %f17, %f18;
	cvt.rzi.s32.f32 	%r87, %f19;
$L__BB0_10:
	setp.ge.s32 	%p32, %r60, %r41;
	setp.lt.s32 	%p33, %r60, 0;
	setp.ge.s32 	%p34, %r20, %r46;
	setp.lt.s32 	%p35, %r61, -1;
	or.pred  	%p36, %p33, %p35;
	or.pred  	%p37, %p36, %p32;
	or.pred  	%p38, %p37, %p34;
	@%p38 bra 	$L__BB0_12;
	add.s32 	%r73, %r23, 1;
	mul.wide.u32 	%rd37, %r73, 4;
	add.s64 	%rd38, %rd2, %rd37;
	ld.global.f32 	%f20, [%rd38];
	add.s32 	%r74, %r24, 1;
	cvt.u64.u32 	%rd39, %r74;
	add.s64 	%rd40, %rd39, %rd3;
	shl.b64 	%rd41, %rd40, 2;
	add.s64 	%rd42, %rd1, %rd41;
	ld.global.f32 	%f21, [%rd42];
	cvt.rn.f32.s32 	%f22, %r87;
	fma.rn.f32 	%f23, %f20, %f21, %f22;
	cvt.rzi.s32.f32 	%r87, %f23;
$L__BB0_12:
	setp.gt.s32 	%p39, %r61, %r46;
	setp.lt.s32 	%p40, %r61, 1;
	add.s32 	%r31, %r60, 1;
	setp.lt.s32 	%p41, %r60, -1;
	setp.ge.s32 	%p42, %r31, %r41;
	add.s32 	%r32, %r23, %r41;
	add.s32 	%r33, %r24, %r2;
	or.pred  	%p43, %p41, %p40;
	or.pred  	%p44, %p43, %p42;
	or.pred  	%p45, %p44, %p39;
	@%p45 bra 	$L__BB0_14;
	add.s32 	%r75, %r32, -1;
	mul.wide.u32 	%rd43, %r75, 4;
	add.s64 	%rd44, %rd2, %rd43;
	ld.global.f32 	%f24, [%rd44];
	add.s32 	%r76, %r33, -1;
	cvt.u64.u32 	%rd45, %r76;
	add.s64 	%rd46, %rd45, %rd3;
	shl.b64 	%rd47, %rd46, 2;
	add.s64 	%rd48, %rd1, %rd47;
	ld.global.f32 	%f25, [%rd48];
	cvt.rn.f32.s32 	%f26, %r87;
	fma.rn.f32 	%f27, %f24, %f25, %f26;
	cvt.rzi.s32.f32 	%r87, %f27;
$L__BB0_14:
	setp.ge.s32 	%p46, %r31, %r41;
	setp.lt.s32 	%p47, %r60, -1;
	setp.ge.s32 	%p48, %r61, %r46;
	setp.lt.s32 	%p49, %r61, 0;
	or.pred  	%p50, %p47, %p49;
	or.pred  	%p51, %p50, %p46;
	or.pred  	%p52, %p51, %p48;
	@%p52 bra 	$L__BB0_16;
	mul.wide.u32 	%rd49, %r32, 4;
	add.s64 	%rd50, %rd2, %rd49;
	ld.global.f32 	%f28, [%rd50];
	cvt.u64.u32 	%rd51, %r33;
	add.s64 	%rd52, %rd51, %rd3;
	shl.b64 	%rd53, %rd52, 2;
	add.s64 	%rd54, %rd1, %rd53;
	ld.global.f32 	%f29, [%rd54];
	cvt.rn.f32.s32 	%f30, %r87;
	fma.rn.f32 	%f31, %f28, %f29, %f30;
	cvt.rzi.s32.f32 	%r87, %f31;
$L__BB0_16:
	setp.ge.s32 	%p53, %r31, %r41;
	setp.ge.s32 	%p54, %r20, %r46;
	setp.lt.s32 	%p55, %r66, -1;
	or.pred  	%p56, %p53, %p54;
	or.pred  	%p57, %p56, %p55;
	@%p57 bra 	$L__BB0_18;
	add.s32 	%r78, %r32, 1;
	mul.wide.u32 	%rd55, %r78, 4;
	add.s64 	%rd56, %rd2, %rd55;
	ld.global.f32 	%f32, [%rd56];
	add.s32 	%r79, %r33, 1;
	cvt.u64.u32 	%rd57, %r79;
	add.s64 	%rd58, %rd57, %rd3;
	shl.b64 	%rd59, %rd58, 2;
	add.s64 	%rd60, %rd1, %rd59;
	ld.global.f32 	%f33, [%rd60];
	cvt.rn.f32.s32 	%f34, %r87;
	fma.rn.f32 	%f35, %f32, %f33, %f34;
	cvt.rzi.s32.f32 	%r87, %f35;
$L__BB0_18:
	cvt.u64.u32 	%rd61, %r5;
	cvta.to.global.u64 	%rd62, %rd4;
	cvt.rn.f32.s32 	%f36, %r87;
	mad.lo.s32 	%r80, %r9, %r6, %r7;
	add.s32 	%r81, %r13, %r80;
	shl.b32 	%r82, %r81, 2;
	mov.u32 	%r83, kernel_part;
	add.s32 	%r84, %r83, %r82;
	st.shared.f32 	[%r84], %f36;
	mad.lo.s32 	%r85, %r3, %r8, %r10;
	cvt.s64.s32 	%rd63, %r85;
	add.s64 	%rd64, %rd61, %rd63;
	shl.b64 	%rd65, %rd64, 2;
	add.s64 	%rd66, %rd62, %rd65;
	atom.global.add.f32 	%f37, [%rd66], %f36;
	ret;

}


// ===== COMPILED SASS (sm_100) =====

	.target	sm_100

	.elftype	@"ET_EXEC"


//--------------------- .note.nv.tkinfo           --------------------------
	.section	.note.nv.tkinfo,"",@"SHT_NOTE"
	.sectionflags	@"SHF_NOTE_NV_TKINFO"
	.tkinfo
        /*0018*/ 	.word	0x00000002
        /*0030*/ 	.string	""
        /*0030*/ 	.string	"ptxas"
        /*0030*/ 	.string	"Cuda compilation tools, release 13.0, V13.0.88"
        /*0030*/ 	.string	"Build cuda_13.0.r13.0/compiler.36424714_0"
        /*0030*/ 	.string	"-arch sm_100 -m 64 "



//--------------------- .note.nv.cuinfo           --------------------------
	.section	.note.nv.cuinfo,"",@"SHT_NOTE"
	.sectionflags	@"SHF_NOTE_NV_CUINFO"
        /*0018*/ 	.short	0x0002
        /*001a*/ 	.short	0x0064
        /*001c*/ 	.short	0x0082
	.zero		2


//--------------------- .nv.info                  --------------------------
	.section	.nv.info,"",@"SHT_CUDA_INFO"
	.align	4


	//----- nvinfo : EIATTR_REGCOUNT
	.align		4
        /*0000*/ 	.byte	0x04, 0x2f
        /*0002*/ 	.short	(.L_4 - .L_3)
	.align		4
.L_3:
        /*0004*/ 	.word	index@(_Z4convPfS_S_)
        /*0008*/ 	.word	0x00000025


	//----- nvinfo : EIATTR_FRAME_SIZE
	.align		4
.L_4:
        /*000c*/ 	.byte	0x04, 0x11
        /*000e*/ 	.short	(.L_6 - .L_5)
	.align		4
.L_5:
        /*0010*/ 	.word	index@(_Z4convPfS_S_)
        /*0014*/ 	.word	0x00000000


	//----- nvinfo : EIATTR_MIN_STACK_SIZE
	.align		4
.L_6:
        /*0018*/ 	.byte	0x04, 0x12
        /*001a*/ 	.short	(.L_8 - .L_7)
	.align		4
.L_7:
        /*001c*/ 	.word	index@(_Z4convPfS_S_)
        /*0020*/ 	.word	0x00000000
.L_8:


//--------------------- .nv.compat                --------------------------
	.section	.nv.compat,"",@"SHT_CUDA_COMPAT_INFO"
	.align	4
        /*0000*/ 	.byte	0x02, 0x09, 0x00, 0x00, 0x02, 0x02, 0x01, 0x00, 0x02, 0x05, 0x05, 0x00, 0x03, 0x07, 0x01, 0x01
        /*0010*/ 	.byte	0x02, 0x03, 0x00, 0x00, 0x02, 0x06, 0x01, 0x00, 0x04, 0x0b, 0x08, 0x00, 0x09, 0x00, 0x00, 0x00
        /*0020*/ 	.byte	0x00, 0x00, 0x00, 0x00


//--------------------- .nv.info._Z4convPfS_S_    --------------------------
	.section	.nv.info._Z4convPfS_S_,"",@"SHT_CUDA_INFO"
	.sectionflags	@""
	.align	4


	//----- nvinfo : EIATTR_CUDA_API_VERSION
	.align		4
        /*0000*/ 	.byte	0x04, 0x37
        /*0002*/ 	.short	(.L_10 - .L_9)
.L_9:
        /*0004*/ 	.word	0x00000082


	//----- nvinfo : EIATTR_KPARAM_INFO
	.align		4
.L_10:
        /*0008*/ 	.byte	0x04, 0x17
        /*000a*/ 	.short	(.L_12 - .L_11)
.L_11:
        /*000c*/ 	.word	0x00000000
        /*0010*/ 	.short	0x0002
        /*0012*/ 	.short	0x0010
        /*0014*/ 	.byte	0x00, 0xf5, 0x21, 0x00


	//----- nvinfo : EIATTR_KPARAM_INFO
	.align		4
.L_12:
        /*0018*/ 	.byte	0x04, 0x17
        /*001a*/ 	.short	(.L_14 - .L_13)
.L_13:
        /*001c*/ 	.word	0x00000000
        /*0020*/ 	.short	0x0001
        /*0022*/ 	.short	0x0008
        /*0024*/ 	.byte	0x00, 0xf5, 0x21, 0x00


	//----- nvinfo : EIATTR_KPARAM_INFO
	.align		4
.L_14:
        /*0028*/ 	.byte	0x04, 0x17
        /*002a*/ 	.short	(.L_16 - .L_15)
.L_15:
        /*002c*/ 	.word	0x00000000
        /*0030*/ 	.short	0x0000
        /*0032*/ 	.short	0x0000
        /*0034*/ 	.byte	0x00, 0xf5, 0x21, 0x00


	//----- nvinfo : EIATTR_SPARSE_MMA_MASK
	.align		4
.L_16:
        /*0038*/ 	.byte	0x03, 0x50
        /*003a*/ 	.short	0x0000


	//----- nvinfo : EIATTR_MAXREG_COUNT
	.align		4
        /*003c*/ 	.byte	0x03, 0x1b
        /*003e*/ 	.short	0x00ff


	//----- nvinfo : EIATTR_MERCURY_ISA_VERSION
	.align		4
        /*0040*/ 	.byte	0x03, 0x5f
        /*0042*/ 	.short	0x0101


	//----- nvinfo : EIATTR_VRC_CTA_INIT_COUNT
	.align		4
        /*0044*/ 	.byte	0x02, 0x4a
	.zero		1
	.zero		1


	//----- nvinfo : EIATTR_EXIT_INSTR_OFFSETS
	.align		4
        /*0048*/ 	.byte	0x04, 0x1c
        /*004a*/ 	.short	(.L_18 - .L_17)


	//   ....[0]....
.L_17:
        /*004c*/ 	.word	0x00000f50


	//----- nvinfo : EIATTR_CBANK_PARAM_SIZE
	.align		4
.L_18:
        /*0050*/ 	.byte	0x03, 0x19
        /*0052*/ 	.short	0x0018


	//----- nvinfo : EIATTR_PARAM_CBANK
	.align		4
        /*0054*/ 	.byte	0x04, 0x0a
        /*0056*/ 	.short	(.L_20 - .L_19)
	.align		4
.L_19:
        /*0058*/ 	.word	index@(.nv.constant0._Z4convPfS_S_)
        /*005c*/ 	.short	0x0380
        /*005e*/ 	.short	0x0018


	//----- nvinfo : EIATTR_SW_WAR
	.align		4
.L_20:
        /*0060*/ 	.byte	0x04, 0x36
        /*0062*/ 	.short	(.L_22 - .L_21)
.L_21:
        /*0064*/ 	.word	0x00000008
.L_22:


//--------------------- .nv.callgraph             --------------------------
	.section	.nv.callgraph,"",@"SHT_CUDA_CALLGRAPH"
	.align	4
	.sectionentsize	8
	.align		4
        /*0000*/ 	.word	0x00000000
	.align		4
        /*0004*/ 	.word	0xffffffff
	.align		4
        /*0008*/ 	.word	0x00000000
	.align		4
        /*000c*/ 	.word	0xfffffffe
	.align		4
        /*0010*/ 	.word	0x00000000
	.align		4
        /*0014*/ 	.word	0xfffffffd
	.align		4
        /*0018*/ 	.word	0x00000000
	.align		4
        /*001c*/ 	.word	0xfffffffc


//--------------------- .nv.constant3             --------------------------
	.section	.nv.constant3,"a",@progbits
	.align	4
.nv.constant3:
	.type		image_size,@object
	.size		image_size,(kernel_size - image_size)
image_size:
	.zero		12
	.type		kernel_size,@object
	.size		kernel_size,(stride - kernel_size)
kernel_size:
	.zero		16
	.type		stride,@object
	.size		stride,(.L_2 - stride)
stride:
	.zero		4
.L_2:


//--------------------- .text._Z4convPfS_S_       --------------------------
	.section	.text._Z4convPfS_S_,"ax",@progbits
	.align	128
        .global         _Z4convPfS_S_
        .type           _Z4convPfS_S_,@function
        .size           _Z4convPfS_S_,(.L_x_1 - _Z4convPfS_S_)
        .other          _Z4convPfS_S_,@"STO_CUDA_ENTRY STV_DEFAULT"
_Z4convPfS_S_:
.text._Z4convPfS_S_:
[----:B------:R-:W-:Y:S01]  /*0000*/  LDC R1, c[0x0][0x37c] ;  /* 0x0000df00ff017b82 */ /* 0x000fe20000000800 */
[----:B------:R-:W0:Y:S07]  /*0010*/  S2R R3, SR_TID.Y ;  /* 0x0000000000037919 */ /* 0x000e2e0000002200 */
[----:B------:R-:W1:Y:S01]  /*0020*/  LDC R2, c[0x0][0x360] ;  /* 0x0000d800ff027b82 */ /* 0x000e620000000800 */
[----:B------:R-:W2:Y:S01]  /*0030*/  LDCU UR6, c[0x3][0x10] ;  /* 0x00c00200ff0677ac */ /* 0x000ea20008000800 */
[----:B------:R-:W1:Y:S01]  /*0040*/  S2R R5, SR_TID.X ;  /* 0x0000000000057919 */ /* 0x000e620000002100 */
[----:B------:R-:W3:Y:S01]  /*0050*/  LDCU UR7, c[0x3][URZ] ;  /* 0x00c00000ff0777ac */ /* 0x000ee20008000800 */
[----:B------:R-:W4:Y:S04]  /*0060*/  S2R R6, SR_CTAID.Z ;  /* 0x0000000000067919 */ /* 0x000f280000002700 */
[----:B------:R-:W0:Y:S01]  /*0070*/  S2UR UR5, SR_CTAID.Y ;  /* 0x00000000000579c3 */ /* 0x000e220000002600 */
[----:B------:R-:W3:Y:S07]  /*0080*/  S2R R19, SR_TID.Z ;  /* 0x0000000000137919 */ /* 0x000eee0000002300 */
[----:B------:R-:W0:Y:S08]  /*0090*/  LDC R4, c[0x0][0x364] ;  /* 0x0000d900ff047b82 */ /* 0x000e300000000800 */
[----:B------:R-:W1:Y:S08]  /*00a0*/  S2UR UR4, SR_CTAID.X ;  /* 0x00000000000479c3 */ /* 0x000e700000002500 */
[----:B------:R-:W5:Y:S08]  /*00b0*/  LDC.64 R14, c[0x3][0x18] ;  /* 0x00c00600ff0e7b82 */ /* 0x000f700000000a00 */
[----:B------:R-:W2:Y:S01]  /*00c0*/  LDC R7, c[0x3][0x4] ;  /* 0x00c00100ff077b82 */ /* 0x000ea20000000800 */
[----:B0-----:R-:W-:-:S07]  /*00d0*/  IMAD R4, R4, UR5, R3 ;  /* 0x0000000504047c24 */ /* 0x001fce000f8e0203 */
[----:B------:R-:W0:Y:S01]  /*00e0*/  LDC R9, c[0x3][0x8] ;  /* 0x00c00200ff097b82 */ /* 0x000e220000000800 */
[----:B-1----:R-:W-:Y:S01]  /*00f0*/  IMAD R8, R2, UR4, R5 ;  /* 0x0000000402087c24 */ /* 0x002fe2000f8e0205 */
[----:B------:R-:W1:Y:S01]  /*0100*/  LDCU.64 UR4, c[0x0][0x358] ;  /* 0x00006b00ff0477ac */ /* 0x000e620008000a00 */
[----:B-----5:R-:W-:-:S05]  /*0110*/  IMAD R0, R4, R15, RZ ;  /* 0x0000000f04007224 */ /* 0x020fca00078e02ff */
[----:B------:R-:W4:Y:S01]  /*0120*/  LDC R26, c[0x3][0x14] ;  /* 0x00c00500ff1a7b82 */ /* 0x000f220000000800 */
[----:B------:R-:W-:Y:S02]  /*0130*/  IMAD R18, R8, R15, RZ ;  /* 0x0000000f08127224 */ /* 0x000fe400078e02ff */
[----:B---3--:R-:W-:Y:S02]  /*0140*/  IMAD R22, R19, UR7, R0 ;  /* 0x0000000713167c24 */ /* 0x008fe4000f8e0200 */
[C---:B------:R-:W-:Y:S01]  /*0150*/  VIADD R13, R18.reuse, 0xffffffff ;  /* 0xffffffff120d7836 */ /* 0x040fe20000000000 */
[----:B------:R-:W-:Y:S02]  /*0160*/  VIMNMX R10, PT, PT, R18, R0, PT ;  /* 0x00000000120a7248 */ /* 0x000fe40003fe0100 */
[----:B--2---:R-:W-:-:S04]  /*0170*/  ISETP.GT.AND P0, PT, R0, R7, PT ;  /* 0x000000070000720c */ /* 0x004fc80003f04270 */
[-C--:B0-----:R-:W-:Y:S01]  /*0180*/  ISETP.GT.OR P0, PT, R18, R9.reuse, P0 ;  /* 0x000000091200720c */ /* 0x081fe20000704670 */
[----:B------:R-:W-:-:S03]  /*0190*/  IMAD R22, R13, R9, R22 ;  /* 0x000000090d167224 */ /* 0x000fc600078e0216 */
[----:B------:R-:W-:Y:S01]  /*01a0*/  ISETP.LT.OR P3, PT, R10, 0x1, P0 ;  /* 0x000000010a00780c */ /* 0x000fe20000761670 */
[----:B----4-:R-:W-:-:S04]  /*01b0*/  IMAD R11, R6, R26, RZ ;  /* 0x0000001a060b7224 */ /* 0x010fc800078e02ff */
[----:B------:R-:W-:Y:S02]  /*01c0*/  IMAD R12, R11, R14, RZ ;  /* 0x0000000e0b0c7224 */ /* 0x000fe400078e02ff */
[----:B------:R-:W-:-:S06]  /*01d0*/  IMAD R11, R19, UR6, RZ ;  /* 0x00000006130b7c24 */ /* 0x000fcc000f8e02ff */
[----:B------:R-:W0:Y:S01]  /*01e0*/  @!P3 LDC.64 R16, c[0x0][0x388] ;  /* 0x0000e200ff10bb82 */ /* 0x000e220000000a00 */
[----:B------:R-:W-:Y:S02]  /*01f0*/  IMAD R12, R12, UR6, RZ ;  /* 0x000000060c0c7c24 */ /* 0x000fe4000f8e02ff */
[----:B------:R-:W-:-:S05]  /*0200*/  @!P3 VIADD R13, R22, 0xffffffff ;  /* 0xffffffff160db836 */ /* 0x000fca0000000000 */
[----:B------:R-:W2:Y:S01]  /*0210*/  @!P3 LDC.64 R20, c[0x0][0x380] ;  /* 0x0000e000ff14bb82 */ /* 0x000ea20000000a00 */
[----:B------:R-:W-:Y:S01]  /*0220*/  @!P3 IADD3 R19, P0, PT, R12, R11, RZ ;  /* 0x0000000b0c13b210 */ /* 0x000fe20007f1e0ff */
[C---:B------:R-:W-:Y:S01]  /*0230*/  VIADD R28, R0.reuse, 0x1 ;  /* 0x00000001001c7836 */ /* 0x040fe20000000000 */
[----:B------:R-:W-:Y:S01]  /*0240*/  ISETP.GE.AND P1, PT, R0, RZ, PT ;  /* 0x000000ff0000720c */ /* 0x000fe20003f26270 */
[----:B------:R-:W3:Y:S02]  /*0250*/  LDCU.64 UR6, c[0x0][0x390] ;  /* 0x00007200ff0677ac */ /* 0x000ee40008000a00 */
[----:B------:R-:W-:Y:S01]  /*0260*/  @!P3 IMAD.X R24, RZ, RZ, RZ, P0 ;  /* 0x000000ffff18b224 */ /* 0x000fe200000e06ff */
[----:B0-----:R-:W-:-:S04]  /*0270*/  @!P3 LEA R16, P0, R19, R16, 0x2 ;  /* 0x000000101310b211 */ /* 0x001fc800078010ff */
[----:B------:R-:W-:Y:S01]  /*0280*/  @!P3 LEA.HI.X R17, R19, R17, R24, 0x2, P0 ;  /* 0x000000111311b211 */ /* 0x000fe200000f1418 */
[----:B--2---:R-:W-:-:S04]  /*0290*/  @!P3 IMAD.WIDE.U32 R20, R13, 0x4, R20 ;  /* 0x000000040d14b825 */ /* 0x004fc800078e0014 */
[----:B-1----:R0:W2:Y:S04]  /*02a0*/  @!P3 LDG.E R13, desc[UR4][R16.64] ;  /* 0x00000004100db981 */ /* 0x0020a8000c1e1900 */
[----:B------:R1:W2:Y:S01]  /*02b0*/  @!P3 LDG.E R20, desc[UR4][R20.64] ;  /* 0x000000041414b981 */ /* 0x0002a2000c1e1900 */
[----:B------:R-:W-:-:S04]  /*02c0*/  IABS R19, R15 ;  /* 0x0000000f00137213 */ /* 0x000fc80000000000 */
[----:B------:R-:W4:Y:S08]  /*02d0*/  I2F.RP R23, R19 ;  /* 0x0000001300177306 */ /* 0x000f300000209400 */
[----:B----4-:R-:W4:Y:S01]  /*02e0*/  MUFU.RCP R23, R23 ;  /* 0x0000001700177308 */ /* 0x010f220000001000 */
[----:B------:R-:W-:-:S04]  /*02f0*/  ISETP.LT.OR P0, PT, R18, 0x1, !P1 ;  /* 0x000000011200780c */ /* 0x000fc80004f01670 */
[----:B------:R-:W-:Y:S01]  /*0300*/  ISETP.GT.OR P0, PT, R18, R9, P0 ;  /* 0x000000091200720c */ /* 0x000fe20000704670 */
[----:B----4-:R-:W-:-:S06]  /*0310*/  VIADD R25, R23, 0xffffffe ;  /* 0x0ffffffe17197836 */ /* 0x010fcc0000000000 */
[----:B------:R-:W0:Y:S01]  /*0320*/  F2I.FTZ.U32.TRUNC.NTZ R25, R25 ;  /* 0x0000001900197305 */ /* 0x000e22000021f000 */
[----:B------:R-:W-:Y:S01]  /*0330*/  ISETP.GE.OR P0, PT, R0, R7, P0 ;  /* 0x000000070000720c */ /* 0x000fe20000706670 */
[----:B------:R-:W-:Y:S02]  /*0340*/  IMAD.MOV.U32 R24, RZ, RZ, RZ ;  /* 0x000000ffff187224 */ /* 0x000fe400078e00ff */
[----:B0-----:R-:W-:-:S04]  /*0350*/  IMAD.MOV R16, RZ, RZ, -R25 ;  /* 0x000000ffff107224 */ /* 0x001fc800078e0a19 */
[----:B-1----:R-:W-:-:S06]  /*0360*/  IMAD R21, R16, R19, RZ ;  /* 0x0000001310157224 */ /* 0x002fcc00078e02ff */
[----:B------:R-:W0:Y:S01]  /*0370*/  @!P0 LDC.64 R16, c[0x0][0x388] ;  /* 0x0000e200ff108b82 */ /* 0x000e220000000a00 */
[----:B------:R-:W-:Y:S01]  /*0380*/  IMAD.HI.U32 R21, R25, R21, R24 ;  /* 0x0000001519157227 */ /* 0x000fe200078e0018 */
[----:B------:R-:W-:-:S04]  /*0390*/  IADD3 R24, PT, PT, R9, 0x2, -R14 ;  /* 0x0000000209187810 */ /* 0x000fc80007ffe80e */
[----:B------:R-:W-:-:S04]  /*03a0*/  LOP3.LUT R23, R24, R15, RZ, 0x3c, !PT ;  /* 0x0000000f18177212 */ /* 0x000fc800078e3cff */
[----:B------:R-:W-:Y:S01]  /*03b0*/  ISETP.GE.AND P2, PT, R23, RZ, PT ;  /* 0x000000ff1700720c */ /* 0x000fe20003f46270 */
[----:B------:R-:W-:Y:S02]  /*03c0*/  VIADD R23, R11, 0x1 ;  /* 0x000000010b177836 */ /* 0x000fe40000000000 */
[----:B--2---:R-:W-:Y:S01]  /*03d0*/  @!P3 FFMA R25, R20, R13, RZ ;  /* 0x0000000d1419b223 */ /* 0x004fe200000000ff */
[----:B------:R-:W-:-:S06]  /*03e0*/  IMAD.MOV.U32 R13, RZ, RZ, RZ ;  /* 0x000000ffff0d7224 */ /* 0x000fcc00078e00ff */
[----:B------:R-:W1:Y:S01]  /*03f0*/  @!P3 F2I.TRUNC.NTZ R13, R25 ;  /* 0x00000019000db305 */ /* 0x000e62000020f100 */
[----:B------:R-:W-:-:S04]  /*0400*/  @!P0 IADD3 R23, P3, PT, R12, R23, RZ ;  /* 0x000000170c178210 */ /* 0x000fc80007f7e0ff */
[----:B0-----:R-:W-:Y:S01]  /*0410*/  @!P0 LEA R30, P4, R23, R16, 0x2 ;  /* 0x00000010171e8211 */ /* 0x001fe200078810ff */
[----:B------:R-:W-:-:S05]  /*0420*/  @!P0 IMAD.X R16, RZ, RZ, RZ, P3 ;  /* 0x000000ffff108224 */ /* 0x000fca00018e06ff */
[----:B------:R-:W-:Y:S02]  /*0430*/  @!P0 LEA.HI.X R31, R23, R17, R16, 0x2, P4 ;  /* 0x00000011171f8211 */ /* 0x000fe400020f1410 */
[----:B------:R-:W0:Y:S04]  /*0440*/  @!P0 LDC.64 R16, c[0x0][0x380] ;  /* 0x0000e000ff108b82 */ /* 0x000e280000000a00 */
[----:B------:R-:W2:Y:S01]  /*0450*/  @!P0 LDG.E R31, desc[UR4][R30.64] ;  /* 0x000000041e1f8981 */ /* 0x000ea2000c1e1900 */
[----:B0-----:R-:W-:-:S06]  /*0460*/  @!P0 IMAD.WIDE.U32 R32, R22, 0x4, R16 ;  /* 0x0000000416208825 */ /* 0x001fcc00078e0010 */
[----:B------:R-:W2:Y:S01]  /*0470*/  @!P0 LDG.E R32, desc[UR4][R32.64] ;  /* 0x0000000420208981 */ /* 0x000ea2000c1e1900 */
[----:B------:R-:W-:-:S04]  /*0480*/  ISETP.GE.AND P4, PT, R0, -0x1, PT ;  /* 0xffffffff0000780c */ /* 0x000fc80003f86270 */
[----:B------:R-:W-:-:S04]  /*0490*/  ISETP.LT.OR P3, PT, R18, 0x1, !P4 ;  /* 0x000000011200780c */ /* 0x000fc80006761670 */
[----:B------:R-:W-:-:S04]  /*04a0*/  ISETP.GT.OR P3, PT, R18, R9, P3 ;  /* 0x000000091200720c */ /* 0x000fc80001f64670 */
[----:B------:R-:W-:Y:S02]  /*04b0*/  ISETP.GE.OR P3, PT, R28, R7, P3 ;  /* 0x000000071c00720c */ /* 0x000fe40001f66670 */
[----:B-1----:R-:W-:-:S11]  /*04c0*/  @!P0 I2FP.F32.S32 R17, R13 ;  /* 0x0000000d00118245 */ /* 0x002fd60000201400 */
[----:B------:R-:W-:Y:S02]  /*04d0*/  @!P3 VIADD R25, R11, 0x2 ;  /* 0x000000020b19b836 */ /* 0x000fe40000000000 */
[----:B--2---:R-:W-:Y:S02]  /*04e0*/  @!P0 FFMA R23, R32, R31, R17 ;  /* 0x0000001f20178223 */ /* 0x004fe40000000011 */
[----:B------:R-:W0:Y:S02]  /*04f0*/  @!P3 LDC.64 R16, c[0x0][0x388] ;  /* 0x0000e200ff10bb82 */ /* 0x000e240000000a00 */
[----:B------:R-:W1:Y:S01]  /*0500*/  @!P0 F2I.TRUNC.NTZ R13, R23 ;  /* 0x00000017000d8305 */ /* 0x000e62000020f100 */
[----:B------:R-:W-:-:S05]  /*0510*/  @!P3 IADD3 R25, P0, PT, R12, R25, RZ ;  /* 0x000000190c19b210 */ /* 0x000fca0007f1e0ff */
[----:B------:R-:W-:Y:S01]  /*0520*/  @!P3 IMAD.X R30, RZ, RZ, RZ, P0 ;  /* 0x000000ffff1eb224 */ /* 0x000fe200000e06ff */
[----:B0-----:R-:W-:-:S04]  /*0530*/  @!P3 LEA R16, P5, R25, R16, 0x2 ;  /* 0x000000101910b211 */ /* 0x001fc800078a10ff */
[----:B------:R-:W-:Y:S02]  /*0540*/  @!P3 LEA.HI.X R17, R25, R17, R30, 0x2, P5 ;  /* 0x000000111911b211 */ /* 0x000fe400028f141e */
[----:B------:R-:W0:Y:S01]  /*0550*/  @!P3 LDC.64 R30, c[0x0][0x380] ;  /* 0x0000e000ff1ebb82 */ /* 0x000e220000000a00 */
[----:B------:R-:W-:Y:S02]  /*0560*/  @!P3 VIADD R25, R22, 0x1 ;  /* 0x000000011619b836 */ /* 0x000fe40000000000 */
[----:B------:R-:W2:Y:S02]  /*0570*/  @!P3 LDG.E R16, desc[UR4][R16.64] ;  /* 0x000000041010b981 */ /* 0x000ea4000c1e1900 */
[----:B0-----:R-:W-:-:S06]  /*0580*/  @!P3 IMAD.WIDE.U32 R30, R25, 0x4, R30 ;  /* 0x00000004191eb825 */ /* 0x001fcc00078e001e */
[----:B------:R0:W2:Y:S01]  /*0590*/  @!P3 LDG.E R31, desc[UR4][R30.64] ;  /* 0x000000041e1fb981 */ /* 0x0000a2000c1e1900 */
[----:B------:R-:W-:-:S04]  /*05a0*/  ISETP.GE.AND P0, PT, R0, 0x1, PT ;  /* 0x000000010000780c */ /* 0x000fc80003f06270 */
[----:B------:R-:W-:-:S04]  /*05b0*/  ISETP.LT.OR P5, PT, R18, RZ, !P0 ;  /* 0x000000ff1200720c */ /* 0x000fc800047a1670 */
[----:B------:R-:W-:-:S04]  /*05c0*/  ISETP.GE.OR P5, PT, R18, R9, P5 ;  /* 0x000000091200720c */ /* 0x000fc80002fa6670 */
[----:B------:R-:W-:Y:S02]  /*05d0*/  ISETP.GT.OR P5, PT, R0, R7, P5 ;  /* 0x000000070000720c */ /* 0x000fe40002fa4670 */
[----:B-1----:R-:W-:Y:S02]  /*05e0*/  @!P3 I2FP.F32.S32 R32, R13 ;  /* 0x0000000d0020b245 */ /* 0x002fe40000201400 */
[----:B------:R-:W-:-:S05]  /*05f0*/  IABS R24, R24 ;  /* 0x0000001800187213 */ /* 0x000fca0000000000 */
[----:B------:R-:W-:-:S04]  /*0600*/  IMAD.HI.U32 R20, R21, R24, RZ ;  /* 0x0000001815147227 */ /* 0x000fc800078e00ff */
[----:B------:R-:W-:Y:S02]  /*0610*/  IMAD.MOV R27, RZ, RZ, -R20 ;  /* 0x000000ffff1b7224 */ /* 0x000fe400078e0a14 */
[----:B------:R-:W-:Y:S02]  /*0620*/  @!P5 IMAD.IADD R25, R11, 0x1, R14 ;  /* 0x000000010b19d824 */ /* 0x000fe400078e020e */
[----:B------:R-:W-:-:S03]  /*0630*/  IMAD R24, R19, R27, R24 ;  /* 0x0000001b13187224 */ /* 0x000fc600078e0218 */
[----:B------:R-:W-:-:S05]  /*0640*/  @!P5 IADD3 R25, P6, PT, R12, R25, RZ ;  /* 0x000000190c19d210 */ /* 0x000fca0007fde0ff */
[----:B0-----:R-:W-:Y:S01]  /*0650*/  @!P5 IMAD.X R30, RZ, RZ, RZ, P6 ;  /* 0x000000ffff1ed224 */ /* 0x001fe200030e06ff */
[----:B------:R-:W-:Y:S01]  /*0660*/  IADD3 R26, PT, PT, R7, 0x2, -R26 ;  /* 0x00000002071a7810 */ /* 0x000fe20007ffe81a */
[----:B------:R-:W-:Y:S02]  /*0670*/  IMAD.IADD R22, R22, 0x1, R9 ;  /* 0x0000000116167824 */ /* 0x000fe400078e0209 */
[----:B--2---:R-:W-:Y:S02]  /*0680*/  @!P3 FFMA R23, R31, R16, R32 ;  /* 0x000000101f17b223 */ /* 0x004fe40000000020 */
[----:B------:R-:W0:Y:S02]  /*0690*/  @!P5 LDC.64 R16, c[0x0][0x388] ;  /* 0x0000e200ff10db82 */ /* 0x000e240000000a00 */
[----:B------:R-:W1:Y:S01]  /*06a0*/  @!P3 F2I.TRUNC.NTZ R13, R23 ;  /* 0x00000017000db305 */ /* 0x000e62000020f100 */
[----:B------:R-:W-:-:S13]  /*06b0*/  ISETP.GT.U32.AND P3, PT, R19, R24, PT ;  /* 0x000000181300720c */ /* 0x000fda0003f64070 */
[----:B------:R-:W-:Y:S01]  /*06c0*/  @!P3 IMAD.IADD R24, R24, 0x1, -R19 ;  /* 0x000000011818b824 */ /* 0x000fe200078e0a13 */
[----:B0-----:R-:W-:-:S04]  /*06d0*/  @!P5 LEA R16, P6, R25, R16, 0x2 ;  /* 0x000000101910d211 */ /* 0x001fc800078c10ff */
[----:B------:R-:W-:Y:S02]  /*06e0*/  @!P5 LEA.HI.X R17, R25, R17, R30, 0x2, P6 ;  /* 0x000000111911d211 */ /* 0x000fe400030f141e */
[----:B------:R-:W0:Y:S01]  /*06f0*/  @!P5 LDC.64 R30, c[0x0][0x380] ;  /* 0x0000e000ff1edb82 */ /* 0x000e220000000a00 */
[----:B------:R-:W-:Y:S02]  /*0700*/  ISETP.GE.U32.AND P6, PT, R24, R19, PT ;  /* 0x000000131800720c */ /* 0x000fe40003fc6070 */
[----:B------:R-:W-:Y:S01]  /*0710*/  IABS R24, R26 ;  /* 0x0000001a00187213 */ /* 0x000fe20000000000 */
[----:B------:R-:W2:Y:S04]  /*0720*/  @!P5 LDG.E R16, desc[UR4][R16.64] ;  /* 0x000000041010d981 */ /* 0x000ea8000c1e1900 */
[----:B------:R-:W-:-:S04]  /*0730*/  IMAD.HI.U32 R21, R21, R24, RZ ;  /* 0x0000001815157227 */ /* 0x000fc800078e00ff */
[----:B------:R-:W-:-:S04]  /*0740*/  IMAD.MOV R25, RZ, RZ, -R21 ;  /* 0x000000ffff197224 */ /* 0x000fc800078e0a15 */
[----:B------:R-:W-:Y:S02]  /*0750*/  IMAD R24, R19, R25, R24 ;  /* 0x0000001913187224 */ /* 0x000fe400078e0218 */
[----:B------:R-:W-:-:S04]  /*0760*/  @!P5 VIADD R25, R22, 0xffffffff ;  /* 0xffffffff1619d836 */ /* 0x000fc80000000000 */
[----:B0-----:R-:W-:-:S06]  /*0770*/  @!P5 IMAD.WIDE.U32 R30, R25, 0x4, R30 ;  /* 0x00000004191ed825 */ /* 0x001fcc00078e001e */
[----:B------:R-:W2:Y:S01]  /*0780*/  @!P5 LDG.E R31, desc[UR4][R30.64] ;  /* 0x000000041e1fd981 */ /* 0x000ea2000c1e1900 */
[----:B-1----:R-:W-:Y:S02]  /*0790*/  @!P5 I2FP.F32.S32 R32, R13 ;  /* 0x0000000d0020d245 */ /* 0x002fe40000201400 */
[----:B------:R-:W-:Y:S02]  /*07a0*/  LOP3.LUT R25, R18, R0, RZ, 0xfc, !PT ;  /* 0x0000000012197212 */ /* 0x000fe400078efcff */
[----:B------:R-:W-:Y:S01]  /*07b0*/  P2R R23, PR, RZ, 0x40 ;  /* 0x00000040ff177803 */ /* 0x000fe20000000000 */
[----:B--2---:R-:W-:-:S04]  /*07c0*/  @!P5 FFMA R29, R31, R16, R32 ;  /* 0x000000101f1dd223 */ /* 0x004fc80000000020 */
[----:B------:R-:W0:Y:S01]  /*07d0*/  @!P5 F2I.TRUNC.NTZ R13, R29 ;  /* 0x0000001d000dd305 */ /* 0x000e22000020f100 */
[----:B------:R-:W-:-:S04]  /*07e0*/  ISETP.GE.AND P5, PT, R18, R9, PT ;  /* 0x000000091200720c */ /* 0x000fc80003fa6270 */
[----:B------:R-:W-:-:S04]  /*07f0*/  ISETP.GE.OR P5, PT, R0, R7, P5 ;  /* 0x000000070000720c */ /* 0x000fc80002fa6670 */
[----:B------:R-:W-:Y:S01]  /*0800*/  ISETP.LT.OR P5, PT, R25, RZ, P5 ;  /* 0x000000ff1900720c */ /* 0x000fe20002fa1670 */
[----:B------:R-:W-:-:S12]  /*0810*/  VIADD R25, R11, 0x1 ;  /* 0x000000010b197836 */ /* 0x000fd80000000000 */
[----:B------:R-:W1:Y:S01]  /*0820*/  @!P5 LDC.64 R16, c[0x0][0x388] ;  /* 0x0000e200ff10db82 */ /* 0x000e620000000a00 */
[----:B------:R-:W-:-:S05]  /*0830*/  IMAD.IADD R25, R25, 0x1, R14 ;  /* 0x0000000119197824 */ /* 0x000fca00078e020e */
[----:B------:R-:W-:-:S05]  /*0840*/  @!P5 IADD3 R27, P6, PT, R12, R25, RZ ;  /* 0x000000190c1bd210 */ /* 0x000fca0007fde0ff */
[----:B------:R-:W-:Y:S01]  /*0850*/  @!P5 IMAD.X R30, RZ, RZ, RZ, P6 ;  /* 0x000000ffff1ed224 */ /* 0x000fe200030e06ff */
[----:B-1----:R-:W-:-:S04]  /*0860*/  @!P5 LEA R16, P6, R27, R16, 0x2 ;  /* 0x000000101b10d211 */ /* 0x002fc800078c10ff */
[----:B------:R-:W-:Y:S02]  /*0870*/  @!P5 LEA.HI.X R17, R27, R17, R30, 0x2, P6 ;  /* 0x000000111b11d211 */ /* 0x000fe400030f141e */
[----:B------:R-:W1:Y:S03]  /*0880*/  @!P5 LDC.64 R30, c[0x0][0x380] ;  /* 0x0000e000ff1edb82 */ /* 0x000e660000000a00 */
[----:B------:R2:W4:Y:S01]  /*0890*/  @!P5 LDG.E R16, desc[UR4][R16.64] ;  /* 0x000000041010d981 */ /* 0x000522000c1e1900 */
[----:B-1----:R-:W-:-:S06]  /*08a0*/  @!P5 IMAD.WIDE.U32 R30, R22, 0x4, R30 ;  /* 0x00000004161ed825 */ /* 0x002fcc00078e001e */
[----:B------:R-:W4:Y:S01]  /*08b0*/  @!P5 LDG.E R31, desc[UR4][R30.64] ;  /* 0x000000041e1fd981 */ /* 0x000f22000c1e1900 */
[----:B------:R-:W-:-:S04]  /*08c0*/  ISETP.LT.OR P4, PT, R18, RZ, !P4 ;  /* 0x000000ff1200720c */ /* 0x000fc80006781670 */
[----:B------:R-:W-:-:S04]  /*08d0*/  ISETP.GE.OR P4, PT, R18, R9, P4 ;  /* 0x000000091200720c */ /* 0x000fc80002786670 */
[----:B------:R-:W-:-:S13]  /*08e0*/  ISETP.GE.OR P4, PT, R28, R7, P4 ;  /* 0x000000071c00720c */ /* 0x000fda0002786670 */
[----:B------:R-:W1:Y:S01]  /*08f0*/  @!P4 LDC.64 R32, c[0x0][0x380] ;  /* 0x0000e000ff20cb82 */ /* 0x000e620000000a00 */
[----:B0-----:R-:W-:Y:S01]  /*0900*/  @!P5 I2FP.F32.S32 R34, R13 ;  /* 0x0000000d0022d245 */ /* 0x001fe20000201400 */
[----:B--2---:R-:W-:Y:S01]  /*0910*/  @!P4 VIADD R17, R22, 0x1 ;  /* 0x000000011611c836 */ /* 0x004fe20000000000 */
[C---:B------:R-:W-:Y:S02]  /*0920*/  ISETP.LT.OR P0, PT, R18.reuse, -0x1, !P0 ;  /* 0xffffffff1200780c */ /* 0x040fe40004701670 */
[C---:B------:R-:W-:Y:S01]  /*0930*/  ISETP.LT.OR P1, PT, R18.reuse, -0x1, !P1 ;  /* 0xffffffff1200780c */ /* 0x040fe20004f21670 */
[----:B------:R-:W-:Y:S02]  /*0940*/  VIADD R18, R18, 0x1 ;  /* 0x0000000112127836 */ /* 0x000fe40000000000 */
[----:B-1----:R-:W-:-:S04]  /*0950*/  @!P4 IMAD.WIDE.U32 R32, R17, 0x4, R32 ;  /* 0x000000041120c825 */ /* 0x002fc800078e0020 */
[C---:B------:R-:W-:Y:S01]  /*0960*/  @!P4 VIADD R17, R25.reuse, 0x1 ;  /* 0x000000011911c836 */ /* 0x040fe20000000000 */
[----:B------:R-:W-:Y:S01]  /*0970*/  ISETP.GE.OR P0, PT, R18, R9, P0 ;  /* 0x000000091200720c */ /* 0x000fe20000706670 */
[----:B------:R0:W2:Y:S03]  /*0980*/  @!P4 LDG.E R27, desc[UR4][R32.64] ;  /* 0x00000004201bc981 */ /* 0x0000a6000c1e1900 */
[----:B------:R-:W-:Y:S01]  /*0990*/  ISETP.GT.OR P0, PT, R0, R7, P0 ;  /* 0x000000070000720c */ /* 0x000fe20000704670 */
[----:B------:R-:W-:Y:S01]  /*09a0*/  IMAD.IADD R25, R25, 0x1, R14 ;  /* 0x0000000119197824 */ /* 0x000fe200078e020e */
[----:B------:R-:W-:Y:S01]  /*09b0*/  ISETP.GE.OR P1, PT, R18, R9, P1 ;  /* 0x000000091200720c */ /* 0x000fe20000f26670 */
[----:B----4-:R-:W-:-:S04]  /*09c0*/  @!P5 FFMA R34, R31, R16, R34 ;  /* 0x000000101f22d223 */ /* 0x010fc80000000022 */
[----:B------:R-:W1:Y:S01]  /*09d0*/  @!P5 F2I.TRUNC.NTZ R13, R34 ;  /* 0x00000022000dd305 */ /* 0x000e62000020f100 */
[----:B------:R-:W-:Y:S02]  /*09e0*/  ISETP.GE.AND P5, PT, R28, R7, PT ;  /* 0x000000071c00720c */ /* 0x000fe40003fa6270 */
[----:B------:R-:W-:Y:S02]  /*09f0*/  @!P4 IADD3 R28, P6, PT, R12, R17, RZ ;  /* 0x000000110c1cc210 */ /* 0x000fe40007fde0ff */
[----:B------:R-:W4:Y:S03]  /*0a00*/  @!P4 LDC.64 R16, c[0x0][0x388] ;  /* 0x0000e200ff10cb82 */ /* 0x000f260000000a00 */
[----:B------:R-:W-:Y:S01]  /*0a10*/  @!P4 IMAD.X R29, RZ, RZ, RZ, P6 ;  /* 0x000000ffff1dc224 */ /* 0x000fe200030e06ff */
[----:B----4-:R-:W-:-:S04]  /*0a20*/  @!P4 LEA R30, P6, R28, R16, 0x2 ;  /* 0x000000101c1ec211 */ /* 0x010fc800078c10ff */
[----:B------:R-:W-:Y:S01]  /*0a30*/  @!P4 LEA.HI.X R31, R28, R17, R29, 0x2, P6 ;  /* 0x000000111c1fc211 */ /* 0x000fe200030f141d */
[----:B------:R-:W-:Y:S01]  /*0a40*/  @!P0 VIADD R17, R25, 0xffffffff ;  /* 0xffffffff19118836 */ /* 0x000fe20000000000 */
[----:B------:R-:W-:-:S03]  /*0a50*/  ISETP.GE.OR P5, PT, R18, R9, P5 ;  /* 0x000000091200720c */ /* 0x000fc60002fa6670 */
[----:B------:R-:W2:Y:S01]  /*0a60*/  @!P4 LDG.E R30, desc[UR4][R30.64] ;  /* 0x000000041e1ec981 */ /* 0x000ea2000c1e1900 */
[----:B------:R-:W-:Y:S02]  /*0a70*/  @!P0 IADD3 R14, P6, PT, R12, R17, RZ ;  /* 0x000000110c0e8210 */ /* 0x000fe40007fde0ff */
[----:B------:R-:W4:Y:S03]  /*0a80*/  @!P0 LDC.64 R16, c[0x0][0x388] ;  /* 0x0000e200ff108b82 */ /* 0x000f260000000a00 */
[----:B------:R-:W-:Y:S01]  /*0a90*/  @!P0 IMAD.X R18, RZ, RZ, RZ, P6 ;  /* 0x000000ffff128224 */ /* 0x000fe200030e06ff */
[----:B----4-:R-:W-:-:S04]  /*0aa0*/  @!P0 LEA R28, P6, R14, R16, 0x2 ;  /* 0x000000100e1c8211 */ /* 0x010fc800078c10ff */
[----:B------:R-:W-:Y:S02]  /*0ab0*/  @!P0 LEA.HI.X R29, R14, R17, R18, 0x2, P6 ;  /* 0x000000110e1d8211 */ /* 0x000fe400030f1412 */
[----:B------:R-:W4:Y:S01]  /*0ac0*/  @!P0 LDC.64 R16, c[0x0][0x380] ;  /* 0x0000e000ff108b82 */ /* 0x000f220000000a00 */
[----:B------:R-:W-:Y:S02]  /*0ad0*/  IMAD.IADD R9, R22, 0x1, R9 ;  /* 0x0000000116097824 */ /* 0x000fe400078e0209 */
[----:B------:R-:W5:Y:S02]  /*0ae0*/  @!P0 LDG.E R28, desc[UR4][R28.64] ;  /* 0x000000041c1c8981 */ /* 0x000f64000c1e1900 */
[----:B0-----:R-:W-:-:S04]  /*0af0*/  @!P0 VIADD R33, R9, 0xffffffff ;  /* 0xffffffff09218836 */ /* 0x001fc80000000000 */
[----:B----4-:R-:W-:-:S06]  /*0b00*/  @!P0 IMAD.WIDE.U32 R32, R33, 0x4, R16 ;  /* 0x0000000421208825 */ /* 0x010fcc00078e0010 */
[----:B------:R-:W5:Y:S01]  /*0b10*/  @!P0 LDG.E R33, desc[UR4][R32.64] ;  /* 0x0000000420218981 */ /* 0x000f62000c1e1900 */
[----:B------:R-:W-:Y:S02]  /*0b20*/  ISETP.GE.OR P1, PT, R0, R7, P1 ;  /* 0x000000070000720c */ /* 0x000fe40000f26670 */
[----:B-1----:R-:W-:Y:S02]  /*0b30*/  @!P4 I2FP.F32.S32 R0, R13 ;  /* 0x0000000d0000c245 */ /* 0x002fe40000201400 */
[----:B------:R-:W-:Y:S02]  /*0b40*/  ISETP.LT.OR P5, PT, R10, -0x1, P5 ;  /* 0xffffffff0a00780c */ /* 0x000fe40002fa1670 */
[----:B------:R-:W-:-:S07]  /*0b50*/  ISETP.NE.AND P6, PT, R23, RZ, PT ;  /* 0x000000ff1700720c */ /* 0x000fce0003fc5270 */
[----:B------:R-:W0:Y:S08]  /*0b60*/  @!P1 LDC.64 R16, c[0x0][0x388] ;  /* 0x0000e200ff109b82 */ /* 0x000e300000000a00 */
[----:B------:R-:W1:Y:S01]  /*0b70*/  @!P5 LDC.64 R22, c[0x0][0x388] ;  /* 0x0000e200ff16db82 */ /* 0x000e620000000a00 */
[----:B--2---:R-:W-:-:S04]  /*0b80*/  @!P4 FFMA R27, R27, R30, R0 ;  /* 0x0000001e1b1bc223 */ /* 0x004fc80000000000 */
[----:B------:R-:W2:Y:S01]  /*0b90*/  @!P4 F2I.TRUNC.NTZ R13, R27 ;  /* 0x0000001b000dc305 */ /* 0x000ea2000020f100 */
[----:B------:R-:W-:Y:S01]  /*0ba0*/  @!P1 IADD3 R7, P4, PT, R12, R25, RZ ;  /* 0x000000190c079210 */ /* 0x000fe20007f9e0ff */
[----:B------:R-:W-:Y:S01]  /*0bb0*/  @!P5 VIADD R25, R25, 0x1 ;  /* 0x000000011919d836 */ /* 0x000fe20000000000 */
[----:B--2---:R-:W-:-:S03]  /*0bc0*/  @!P0 I2FP.F32.S32 R0, R13 ;  /* 0x0000000d00008245 */ /* 0x004fc60000201400 */
[----:B------:R-:W-:Y:S01]  /*0bd0*/  @!P1 IMAD.X R10, RZ, RZ, RZ, P4 ;  /* 0x000000ffff0a9224 */ /* 0x000fe200020e06ff */
[----:B------:R-:W-:Y:S01]  /*0be0*/  @!P5 IADD3 R25, P4, PT, R12, R25, RZ ;  /* 0x000000190c19d210 */ /* 0x000fe20007f9e0ff */
[----:B-----5:R-:W-:-:S04]  /*0bf0*/  @!P0 FFMA R28, R33, R28, R0 ;  /* 0x0000001c211c8223 */ /* 0x020fc80000000000 */
[----:B------:R-:W2:Y:S01]  /*0c00*/  @!P0 F2I.TRUNC.NTZ R13, R28 ;  /* 0x0000001c000d8305 */ /* 0x000ea2000020f100 */
[----:B------:R-:W-:Y:S01]  /*0c10*/  ISETP.GT.U32.AND P0, PT, R19, R24, PT ;  /* 0x000000181300720c */ /* 0x000fe20003f04070 */
[----:B------:R-:W-:Y:S01]  /*0c20*/  @!P5 IMAD.X R0, RZ, RZ, RZ, P4 ;  /* 0x000000ffff00d224 */ /* 0x000fe200020e06ff */
[----:B0-----:R-:W-:-:S04]  /*0c30*/  @!P1 LEA R16, P4, R7, R16, 0x2 ;  /* 0x0000001007109211 */ /* 0x001fc800078810ff */
[----:B------:R-:W-:Y:S02]  /*0c40*/  @!P1 LEA.HI.X R17, R7, R17, R10, 0x2, P4 ;  /* 0x0000001107119211 */ /* 0x000fe400020f140a */
[----:B-1----:R-:W-:-:S05]  /*0c50*/  @!P5 LEA R22, P4, R25, R22, 0x2 ;  /* 0x000000161916d211 */ /* 0x002fca00078810ff */
[----:B------:R-:W-:Y:S01]  /*0c60*/  @!P0 IMAD.IADD R24, R24, 0x1, -R19 ;  /* 0x0000000118188824 */ /* 0x000fe200078e0a13 */
[----:B------:R-:W-:Y:S01]  /*0c70*/  @!P5 LEA.HI.X R23, R25, R23, R0, 0x2, P4 ;  /* 0x000000171917d211 */ /* 0x000fe200020f1400 */
[----:B------:R-:W4:Y:S03]  /*0c80*/  @!P1 LDG.E R17, desc[UR4][R16.64] ;  /* 0x0000000410119981 */ /* 0x000f26000c1e1900 */
[----:B------:R-:W-:Y:S02]  /*0c90*/  ISETP.GE.U32.AND P4, PT, R24, R19, PT ;  /* 0x000000131800720c */ /* 0x000fe40003f86070 */
[----:B------:R-:W0:Y:S01]  /*0ca0*/  @!P1 LDC.64 R24, c[0x0][0x380] ;  /* 0x0000e000ff189b82 */ /* 0x000e220000000a00 */
[----:B------:R-:W5:Y:S07]  /*0cb0*/  @!P5 LDG.E R23, desc[UR4][R22.64] ;  /* 0x000000041617d981 */ /* 0x000f6e000c1e1900 */
[----:B------:R-:W1:Y:S01]  /*0cc0*/  @!P5 LDC.64 R18, c[0x0][0x380] ;  /* 0x0000e000ff12db82 */ /* 0x000e620000000a00 */
[----:B0-----:R-:W-:-:S06]  /*0cd0*/  @!P1 IMAD.WIDE.U32 R24, R9, 0x4, R24 ;  /* 0x0000000409189825 */ /* 0x001fcc00078e0018 */
[----:B------:R-:W4:Y:S01]  /*0ce0*/  @!P1 LDG.E R24, desc[UR4][R24.64] ;  /* 0x0000000418189981 */ /* 0x000f22000c1e1900 */
[----:B------:R-:W-:-:S04]  /*0cf0*/  @!P5 VIADD R9, R9, 0x1 ;  /* 0x000000010909d836 */ /* 0x000fc80000000000 */
[----:B-1----:R-:W-:-:S06]  /*0d00*/  @!P5 IMAD.WIDE.U32 R18, R9, 0x4, R18 ;  /* 0x000000040912d825 */ /* 0x002fcc00078e0012 */
[----:B------:R-:W5:Y:S01]  /*0d10*/  @!P5 LDG.E R18, desc[UR4][R18.64] ;  /* 0x000000041212d981 */ /* 0x000f62000c1e1900 */
[----:B--2---:R-:W-:Y:S02]  /*0d20*/  @!P1 I2FP.F32.S32 R7, R13 ;  /* 0x0000000d00079245 */ /* 0x004fe40000201400 */
[----:B------:R-:W-:Y:S01]  /*0d30*/  LOP3.LUT R26, R26, R15, RZ, 0x3c, !PT ;  /* 0x0000000f1a1a7212 */ /* 0x000fe200078e3cff */
[----:B------:R-:W-:-:S03]  /*0d40*/  @!P3 VIADD R20, R20, 0x1 ;  /* 0x000000011414b836 */ /* 0x000fc60000000000 */
[----:B------:R-:W-:Y:S01]  /*0d50*/  ISETP.GE.AND P3, PT, R26, RZ, PT ;  /* 0x000000ff1a00720c */ /* 0x000fe20003f66270 */
[----:B------:R-:W-:Y:S02]  /*0d60*/  @P6 VIADD R20, R20, 0x1 ;  /* 0x0000000114146836 */ /* 0x000fe40000000000 */
[----:B------:R-:W-:Y:S01]  /*0d70*/  @!P0 VIADD R21, R21, 0x1 ;  /* 0x0000000115158836 */ /* 0x000fe20000000000 */
[----:B------:R-:W-:Y:S01]  /*0d80*/  ISETP.NE.AND P0, PT, R15, RZ, PT ;  /* 0x000000ff0f00720c */ /* 0x000fe20003f05270 */
[----:B------:R-:W-:Y:S01]  /*0d90*/  @!P2 IMAD.MOV R20, RZ, RZ, -R20 ;  /* 0x000000ffff14a224 */ /* 0x000fe200078e0a14 */
[----:B------:R-:W-:Y:S01]  /*0da0*/  LOP3.LUT R15, RZ, R15, RZ, 0x33, !PT ;  /* 0x0000000fff0f7212 */ /* 0x000fe200078e33ff */
[----:B------:R-:W-:-:S06]  /*0db0*/  @P4 VIADD R21, R21, 0x1 ;  /* 0x0000000115154836 */ /* 0x000fcc0000000000 */
[----:B------:R-:W-:Y:S02]  /*0dc0*/  @!P3 IMAD.MOV R21, RZ, RZ, -R21 ;  /* 0x000000ffff15b224 */ /* 0x000fe400078e0a15 */
[----:B------:R-:W-:-:S04]  /*0dd0*/  IMAD R2, R2, R3, R5 ;  /* 0x0000000302027224 */ /* 0x000fc800078e0205 */
[----:B------:R-:W-:Y:S02]  /*0de0*/  IMAD.IADD R2, R11, 0x1, R2 ;  /* 0x000000010b027824 */ /* 0x000fe400078e0202 */
[----:B----4-:R-:W-:-:S04]  /*0df0*/  @!P1 FFMA R0, R24, R17, R7 ;  /* 0x0000001118009223 */ /* 0x010fc80000000007 */
[----:B------:R-:W0:Y:S01]  /*0e00*/  @!P1 F2I.TRUNC.NTZ R13, R0 ;  /* 0x00000000000d9305 */ /* 0x000e22000020f100 */
[C---:B------:R-:W-:Y:S02]  /*0e10*/  SEL R7, R15.reuse, R20, !P0 ;  /* 0x000000140f077207 */ /* 0x040fe40004000000 */
[----:B------:R-:W-:-:S03]  /*0e20*/  SEL R15, R15, R21, !P0 ;  /* 0x000000150f0f7207 */ /* 0x000fc60004000000 */
[C---:B------:R-:W-:Y:S02]  /*0e30*/  VIADD R9, R7.reuse, 0x1 ;  /* 0x0000000107097836 */ /* 0x040fe40000000000 */
[----:B------:R-:W-:Y:S01]  /*0e40*/  IMAD R6, R7, R6, R6 ;  /* 0x0000000607067224 */ /* 0x000fe200078e0206 */
[----:B0-----:R-:W-:-:S05]  /*0e50*/  @!P5 I2FP.F32.S32 R17, R13 ;  /* 0x0000000d0011d245 */ /* 0x001fca0000201400 */
[----:B-----5:R-:W-:Y:S01]  /*0e60*/  @!P5 FFMA R18, R18, R23, R17 ;  /* 0x000000171212d223 */ /* 0x020fe20000000011 */
[----:B------:R-:W-:Y:S02]  /*0e70*/  IMAD R4, R9, R8, R4 ;  /* 0x0000000809047224 */ /* 0x000fe400078e0204 */
[----:B------:R-:W-:Y:S01]  /*0e80*/  IMAD R15, R15, R6, R6 ;  /* 0x000000060f0f7224 */ /* 0x000fe200078e0206 */
[----:B------:R-:W0:Y:S04]  /*0e90*/  @!P5 F2I.TRUNC.NTZ R13, R18 ;  /* 0x00000012000dd305 */ /* 0x000e28000020f100 */
[----:B------:R-:W-:-:S04]  /*0ea0*/  IADD3 R0, P0, PT, R15, R4, RZ ;  /* 0x000000040f007210 */ /* 0x000fc80007f1e0ff */
[----:B------:R-:W-:Y:S02]  /*0eb0*/  LEA.HI.X.SX32 R7, R4, RZ, 0x1, P0 ;  /* 0x000000ff04077211 */ /* 0x000fe400000f0eff */
[----:B---3--:R-:W-:-:S04]  /*0ec0*/  LEA R6, P0, R0, UR6, 0x2 ;  /* 0x0000000600067c11 */ /* 0x008fc8000f8010ff */
[----:B------:R-:W-:Y:S02]  /*0ed0*/  LEA.HI.X R7, R0, UR7, R7, 0x2, P0 ;  /* 0x0000000700077c11 */ /* 0x000fe400080f1407 */
[----:B0-----:R-:W-:-:S05]  /*0ee0*/  I2FP.F32.S32 R13, R13 ;  /* 0x0000000d000d7245 */ /* 0x001fca0000201400 */
[----:B------:R-:W-:Y:S01]  /*0ef0*/  REDG.E.ADD.F32.FTZ.RN.STRONG.GPU desc[UR4][R6.64], R13 ;  /* 0x0000000d060079a6 */ /* 0x000fe2000c12f304 */
[----:B------:R-:W0:Y:S01]  /*0f00*/  S2UR UR5, SR_CgaCtaId ;  /* 0x00000000000579c3 */ /* 0x000e220000008800 */
[----:B------:R-:W-:Y:S02]  /*0f10*/  UMOV UR4, 0x400 ;  /* 0x0000040000047882 */ /* 0x000fe40000000000 */
[----:B0-----:R-:W-:-:S06]  /*0f20*/  ULEA UR4, UR5, UR4, 0x18 ;  /* 0x0000000405047291 */ /* 0x001fcc000f8ec0ff */
[----:B------:R-:W-:-:S05]  /*0f30*/  LEA R2, R2, UR4, 0x2 ;  /* 0x0000000402027c11 */ /* 0x000fca000f8e10ff */
[----:B------:R-:W-:Y:S01]  /*0f40*/  STS [R2], R13 ;  /* 0x0000000d02007388 */ /* 0x000fe20000000800 */
[----:B------:R-:W-:Y:S05]  /*0f50*/  EXIT ;  /* 0x000000000000794d */ /* 0x000fea0003800000 */
.L_x_0:
[----:B------:R-:W-:-:S00]  /*0f60*/  BRA `(.L_x_0) ;  /* 0xfffffffc00fc7947 */ /* 0x000fc0000383ffff */
[----:B------:R-:W-:-:S00]  /*0f70*/  NOP ;  /* 0x0000000000007918 */ /* 0x000fc00000000000 */
        /* <DEDUP_REMOVED lines=8> */
.L_x_1:


//--------------------- .nv.shared._Z4convPfS_S_  --------------------------
	.section	.nv.shared._Z4convPfS_S_,"aw",@nobits
	.sectionflags	@""
	.align	16
	.zero		1024


//--------------------- .nv.shared.reserved.0     --------------------------
	.section	.nv.shared.reserved.0,"aw",@nobits
	.weak		__nv_reservedSMEM_offset_0_alias
	.size		__nv_reservedSMEM_offset_0_alias, 0, 64
	.other		__nv_reservedSMEM_offset_0_alias,@"STO_CUDA_RESERVED_SHARED STV_DEFAULT"
__nv_reservedSMEM_offset_0_alias:
	.zero		0
	.zero		64


//--------------------- .nv.constant0._Z4convPfS_S_ --------------------------
	.section	.nv.constant0._Z4convPfS_S_,"a",@progbits
	.sectionflags	@""
	.align	4
.nv.constant0._Z4convPfS_S_:
	.zero		920


//--------------------- SYMBOLS --------------------------

	.type		.nv.reservedSmem.offset0,@object
	.size		.nv.reservedSmem.offset0,0x4
	.type		.nv.reservedSmem.cap,@object
	.size		.nv.reservedSmem.cap,0x4
